//
// Generated by NVIDIA NVVM Compiler
//
// Compiler Build ID: CL-36424714
// Cuda compilation tools, release 13.0, V13.0.88
// Based on NVVM 20.0.0
//

.version 9.0
.target sm_100
.address_size 64

	// .globl	_Z6modifyPiS_i

.visible .entry _Z6modifyPiS_i(
	.param .u64 .ptr .align 1 _Z6modifyPiS_i_param_0,
	.param .u64 .ptr .align 1 _Z6modifyPiS_i_param_1,
	.param .u32 _Z6modifyPiS_i_param_2
)
{
	.reg .b32 	%r<8>;
	.reg .b64 	%rd<9>;

	ld.param.u64 	%rd1, [_Z6modifyPiS_i_param_0];
	ld.param.u64 	%rd2, [_Z6modifyPiS_i_param_1];
	ld.param.u32 	%r1, [_Z6modifyPiS_i_param_2];
	cvta.to.global.u64 	%rd3, %rd2;
	cvta.to.global.u64 	%rd4, %rd1;
	mov.u32 	%r2, %tid.y;
	mov.u32 	%r3, %tid.x;
	mad.lo.s32 	%r4, %r1, %r2, %r3;
	mul.wide.s32 	%rd5, %r4, 4;
	add.s64 	%rd6, %rd4, %rd5;
	ld.global.u32 	%r5, [%rd6];
	mul.wide.u32 	%rd7, %r3, 4;
	add.s64 	%rd8, %rd3, %rd7;
	ld.global.u32 	%r6, [%rd8];
	mul.lo.s32 	%r7, %r6, %r5;
	st.global.u32 	[%rd6], %r7;
	ret;

}


// ===== COMPILED SASS (sm_100) =====

	.target	sm_100

	.elftype	@"ET_EXEC"


//--------------------- .note.nv.tkinfo           --------------------------
	.section	.note.nv.tkinfo,"",@"SHT_NOTE"
	.sectionflags	@"SHF_NOTE_NV_TKINFO"
	.tkinfo
        /*0018*/ 	.word	0x00000002
        /*0030*/ 	.string	""
        /*0030*/ 	.string	"ptxas"
        /*0030*/ 	.string	"Cuda compilation tools, release 13.0, V13.0.88"
        /*0030*/ 	.string	"Build cuda_13.0.r13.0/compiler.36424714_0"
        /*0030*/ 	.string	"-arch sm_100 -m 64 "



//--------------------- .note.nv.cuinfo           --------------------------
	.section	.note.nv.cuinfo,"",@"SHT_NOTE"
	.sectionflags	@"SHF_NOTE_NV_CUINFO"
        /*0018*/ 	.short	0x0002
        /*001a*/ 	.short	0x0064
        /*001c*/ 	.short	0x0082
	.zero		2


//--------------------- .nv.info                  --------------------------
	.section	.nv.info,"",@"SHT_CUDA_INFO"
	.align	4


	//----- nvinfo : EIATTR_REGCOUNT
	.align		4
        /*0000*/ 	.byte	0x04, 0x2f
        /*0002*/ 	.short	(.L_1 - .L_0)
	.align		4
.L_0:
        /*0004*/ 	.word	index@(_Z6modifyPiS_i)
        /*0008*/ 	.word	0x0000000a


	//----- nvinfo : EIATTR_FRAME_SIZE
	.align		4
.L_1:
        /*000c*/ 	.byte	0x04, 0x11
        /*000e*/ 	.short	(.L_3 - .L_2)
	.align		4
.L_2:
        /*0010*/ 	.word	index@(_Z6modifyPiS_i)
        /*0014*/ 	.word	0x00000000


	//----- nvinfo : EIATTR_MIN_STACK_SIZE
	.align		4
.L_3:
        /*0018*/ 	.byte	0x04, 0x12
        /*001a*/ 	.short	(.L_5 - .L_4)
	.align		4
.L_4:
        /*001c*/ 	.word	index@(_Z6modifyPiS_i)
        /*0020*/ 	.word	0x00000000
.L_5:


//--------------------- .nv.compat                --------------------------
	.section	.nv.compat,"",@"SHT_CUDA_COMPAT_INFO"
	.align	4
        /*0000*/ 	.byte	0x02, 0x09, 0x00, 0x00, 0x02, 0x02, 0x01, 0x00, 0x02, 0x05, 0x05, 0x00, 0x03, 0x07, 0x01, 0x01
        /*0010*/ 	.byte	0x02, 0x03, 0x00, 0x00, 0x02, 0x06, 0x01, 0x00, 0x04, 0x0b, 0x08, 0x00, 0x09, 0x00, 0x00, 0x00
        /*0020*/ 	.byte	0x00, 0x00, 0x00, 0x00


//--------------------- .nv.info._Z6modifyPiS_i   --------------------------
	.section	.nv.info._Z6modifyPiS_i,"",@"SHT_CUDA_INFO"
	.sectionflags	@""
	.align	4


	//----- nvinfo : EIATTR_CUDA_API_VERSION
	.align		4
        /*0000*/ 	.byte	0x04, 0x37
        /*0002*/ 	.short	(.L_7 - .L_6)
.L_6:
        /*0004*/ 	.word	0x00000082


	//----- nvinfo : EIATTR_KPARAM_INFO
	.align		4
.L_7:
        /*0008*/ 	.byte	0x04, 0x17
        /*000a*/ 	.short	(.L_9 - .L_8)
.L_8:
        /*000c*/ 	.word	0x00000000
        /*0010*/ 	.short	0x0002
        /*0012*/ 	.short	0x0010
        /*0014*/ 	.byte	0x00, 0xf0, 0x11, 0x00


	//----- nvinfo : EIATTR_KPARAM_INFO
	.align		4
.L_9:
        /*0018*/ 	.byte	0x04, 0x17
        /*001a*/ 	.short	(.L_11 - .L_10)
.L_10:
        /*001c*/ 	.word	0x00000000
        /*0020*/ 	.short	0x0001
        /*0022*/ 	.short	0x0008
        /*0024*/ 	.byte	0x00, 0xf5, 0x21, 0x00


	//----- nvinfo : EIATTR_KPARAM_INFO
	.align		4
.L_11:
        /*0028*/ 	.byte	0x04, 0x17
        /*002a*/ 	.short	(.L_13 - .L_12)
.L_12:
        /*002c*/ 	.word	0x00000000
        /*0030*/ 	.short	0x0000
        /*0032*/ 	.short	0x0000
        /*0034*/ 	.byte	0x00, 0xf5, 0x21, 0x00


	//----- nvinfo : EIATTR_SPARSE_MMA_MASK
	.align		4
.L_13:
        /*0038*/ 	.byte	0x03, 0x50
        /*003a*/ 	.short	0x0000


	//----- nvinfo : EIATTR_MAXREG_COUNT
	.align		4
        /*003c*/ 	.byte	0x03, 0x1b
        /*003e*/ 	.short	0x00ff


	//----- nvinfo : EIATTR_MERCURY_ISA_VERSION
	.align		4
        /*0040*/ 	.byte	0x03, 0x5f
        /*0042*/ 	.short	0x0101


	//----- nvinfo : EIATTR_VRC_CTA_INIT_COUNT
	.align		4
        /*0044*/ 	.byte	0x02, 0x4a
	.zero		1
	.zero		1


	//----- nvinfo : EIATTR_EXIT_INSTR_OFFSETS
	.align		4
        /*0048*/ 	.byte	0x04, 0x1c
        /*004a*/ 	.short	(.L_15 - .L_14)


	//   ....[0]....
.L_14:
        /*004c*/ 	.word	0x000000e0


	//----- nvinfo : EIATTR_CBANK_PARAM_SIZE
	.align		4
.L_15:
        /*0050*/ 	.byte	0x03, 0x19
        /*0052*/ 	.short	0x0014


	//----- nvinfo : EIATTR_PARAM_CBANK
	.align		4
        /*0054*/ 	.byte	0x04, 0x0a
        /*0056*/ 	.short	(.L_17 - .L_16)
	.align		4
.L_16:
        /*0058*/ 	.word	index@(.nv.constant0._Z6modifyPiS_i)
        /*005c*/ 	.short	0x0380
        /*005e*/ 	.short	0x0014


	//----- nvinfo : EIATTR_SW_WAR
	.align		4
.L_17:
        /*0060*/ 	.byte	0x04, 0x36
        /*0062*/ 	.short	(.L_19 - .L_18)
.L_18:
        /*0064*/ 	.word	0x00000008
.L_19:


//--------------------- .nv.callgraph             --------------------------
	.section	.nv.callgraph,"",@"SHT_CUDA_CALLGRAPH"
	.align	4
	.sectionentsize	8
	.align		4
        /*0000*/ 	.word	0x00000000
	.align		4
        /*0004*/ 	.word	0xffffffff
	.align		4
        /*0008*/ 	.word	0x00000000
	.align		4
        /*000c*/ 	.word	0xfffffffe
	.align		4
        /*0010*/ 	.word	0x00000000
	.align		4
        /*0014*/ 	.word	0xfffffffd
	.align		4
        /*0018*/ 	.word	0x00000000
	.align		4
        /*001c*/ 	.word	0xfffffffc


//--------------------- .text._Z6modifyPiS_i      --------------------------
	.section	.text._Z6modifyPiS_i,"ax",@progbits
	.align	128
        .global         _Z6modifyPiS_i
        .type           _Z6modifyPiS_i,@function
        .size           _Z6modifyPiS_i,(.L_x_1 - _Z6modifyPiS_i)
        .other          _Z6modifyPiS_i,@"STO_CUDA_ENTRY STV_DEFAULT"
_Z6modifyPiS_i:
.text._Z6modifyPiS_i:
[----:B------:R-:W-:Y:S01]  /*0000*/  LDC R1, c[0x0][0x37c] ;  /* 0x0000df00ff017b82 */ /* 0x000fe20000000800 */
[----:B------:R-:W0:Y:S07]  /*0010*/  S2R R7, SR_TID.Y ;  /* 0x0000000000077919 */ /* 0x000e2e0000002200 */
[----:B------:R-:W1:Y:S01]  /*0020*/  LDC.64 R4, c[0x0][0x388] ;  /* 0x0000e200ff047b82 */ /* 0x000e620000000a00 */
[----:B------:R-:W0:Y:S01]  /*0030*/  LDCU UR6, c[0x0][0x390] ;  /* 0x00007200ff0677ac */ /* 0x000e220008000800 */
[----:B------:R-:W0:Y:S01]  /*0040*/  S2R R0, SR_TID.X ;  /* 0x0000000000007919 */ /* 0x000e220000002100 */
[----:B------:R-:W2:Y:S05]  /*0050*/  LDCU.64 UR4, c[0x0][0x358] ;  /* 0x00006b00ff0477ac */ /* 0x000eaa0008000a00 */
[----:B------:R-:W3:Y:S01]  /*0060*/  LDC.64 R2, c[0x0][0x380] ;  /* 0x0000e000ff027b82 */ /* 0x000ee20000000a00 */
[----:B0-----:R-:W-:-:S02]  /*0070*/  IMAD R7, R7, UR6, R0 ;  /* 0x0000000607077c24 */ /* 0x001fc4000f8e0200 */
[----:B-1----:R-:W-:-:S04]  /*0080*/  IMAD.WIDE.U32 R4, R0, 0x4, R4 ;  /* 0x0000000400047825 */ /* 0x002fc800078e0004 */
[----:B---3--:R-:W-:Y:S02]  /*0090*/  IMAD.WIDE R2, R7, 0x4, R2 ;  /* 0x0000000407027825 */ /* 0x008fe400078e0202 */
[----:B--2---:R-:W2:Y:S04]  /*00a0*/  LDG.E R5, desc[UR4][R4.64] ;  /* 0x0000000404057981 */ /* 0x004ea8000c1e1900 */
[----:B------:R-:W2:Y:S02]  /*00b0*/  LDG.E R0, desc[UR4][R2.64] ;  /* 0x0000000402007981 */ /* 0x000ea4000c1e1900 */
[----:B--2---:R-:W-:-:S05]  /*00c0*/  IMAD R7, R0, R5, RZ ;  /* 0x0000000500077224 */ /* 0x004fca00078e02ff */
[----:B------:R-:W-:Y:S01]  /*00d0*/  STG.E desc[UR4][R2.64], R7 ;  /* 0x0000000702007986 */ /* 0x000fe2000c101904 */
[----:B------:R-:W-:Y:S05]  /*00e0*/  EXIT ;  /* 0x000000000000794d */ /* 0x000fea0003800000 */
.L_x_0:
[----:B------:R-:W-:-:S00]  /*00f0*/  BRA `(.L_x_0) ;  /* 0xfffffffc00fc7947 */ /* 0x000fc0000383ffff */
[----:B------:R-:W-:-:S00]  /*0100*/  NOP ;  /* 0x0000000000007918 */ /* 0x000fc00000000000 */
[----:B------:R-:W-:-:S00]  /*0110*/  NOP ;  /* 0x0000000000007918 */ /* 0x000fc00000000000 */
[----:B------:R-:W-:-:S00]  /*0120*/  NOP ;  /* 0x0000000000007918 */ /* 0x000fc00000000000 */
[----:B------:R-:W-:-:S00]  /*0130*/  NOP ;  /* 0x0000000000007918 */ /* 0x000fc00000000000 */
[----:B------:R-:W-:-:S00]  /*0140*/  NOP ;  /* 0x0000000000007918 */ /* 0x000fc00000000000 */
[----:B------:R-:W-:-:S00]  /*0150*/  NOP ;  /* 0x0000000000007918 */ /* 0x000fc00000000000 */
[----:B------:R-:W-:-:S00]  /*0160*/  NOP ;  /* 0x0000000000007918 */ /* 0x000fc00000000000 */
[----:B------:R-:W-:-:S00]  /*0170*/  NOP ;  /* 0x0000000000007918 */ /* 0x000fc00000000000 */
.L_x_1:


//--------------------- .nv.shared.reserved.0     --------------------------
	.section	.nv.shared.reserved.0,"aw",@nobits
	.weak		__nv_reservedSMEM_offset_0_alias
	.size		__nv_reservedSMEM_offset_0_alias, 0, 64
	.other		__nv_reservedSMEM_offset_0_alias,@"STO_CUDA_RESERVED_SHARED STV_DEFAULT"
__nv_reservedSMEM_offset_0_alias:
	.zero		0
	.zero		64


//--------------------- .nv.constant0._Z6modifyPiS_i --------------------------
	.section	.nv.constant0._Z6modifyPiS_i,"a",@progbits
	.sectionflags	@""
	.align	4
.nv.constant0._Z6modifyPiS_i:
	.zero		916


//--------------------- SYMBOLS --------------------------

	.type		.nv.reservedSmem.offset0,@object
	.size		.nv.reservedSmem.offset0,0x4
